	.headerflags	@"EF_CUDA_TEXMODE_UNIFIED EF_CUDA_64BIT_ADDRESS EF_CUDA_ACCELERATORS EF_CUDA_SM90 EF_CUDA_VIRTUAL_SM(EF_CUDA_SM90)"
	.elftype	@"ET_EXEC"


//--------------------- .nv.info                  --------------------------
	.section	.nv.info,"",@"SHT_CUDA_INFO"
	.align	4


	//----- nvinfo : EIATTR_REGCOUNT
	.align		4
        /*0000*/ 	.byte	0x04, 0x2f
        /*0002*/ 	.short	(.L_1 - .L_0)
	.align		4
.L_0:
        /*0004*/ 	.word	index@(triton_poi_fused_cat_69)
        /*0008*/ 	.word	0x00000020


	//----- nvinfo : EIATTR_MIN_STACK_SIZE
	.align		4
.L_1:
        /*000c*/ 	.byte	0x04, 0x12
        /*000e*/ 	.short	(.L_3 - .L_2)
	.align		4
.L_2:
        /*0010*/ 	.word	index@(triton_poi_fused_cat_69)
        /*0014*/ 	.word	0x00000000


	//----- nvinfo : EIATTR_FRAME_SIZE
	.align		4
.L_3:
        /*0018*/ 	.byte	0x04, 0x11
        /*001a*/ 	.short	(.L_5 - .L_4)
	.align		4
.L_4:
        /*001c*/ 	.word	index@(triton_poi_fused_cat_69)
        /*0020*/ 	.word	0x00000000


	//----- nvinfo : EIATTR_MIN_STACK_SIZE
	.align		4
.L_5:
        /*0024*/ 	.byte	0x04, 0x12
        /*0026*/ 	.short	(.L_7 - .L_6)
	.align		4
.L_6:
        /*0028*/ 	.word	index@(triton_poi_fused_cat_69)
        /*002c*/ 	.word	0x00000000
.L_7:


//--------------------- .nv.info.triton_poi_fused_cat_69 --------------------------
	.section	.nv.info.triton_poi_fused_cat_69,"",@"SHT_CUDA_INFO"
	.sectionflags	@""
	.align	4


	//----- nvinfo : EIATTR_CUDA_API_VERSION
	.align		4
        /*0000*/ 	.byte	0x04, 0x37
        /*0002*/ 	.short	(.L_9 - .L_8)
.L_8:
        /*0004*/ 	.word	0x0000007c


	//----- nvinfo : EIATTR_KPARAM_INFO
	.align		4
.L_9:
        /*0008*/ 	.byte	0x04, 0x17
        /*000a*/ 	.short	(.L_11 - .L_10)
.L_10:
        /*000c*/ 	.word	0x00000000
        /*0010*/ 	.short	0x0009
        /*0012*/ 	.short	0x0048
        /*0014*/ 	.byte	0x00, 0xf0, 0x11, 0x00


	//----- nvinfo : EIATTR_KPARAM_INFO
	.align		4
.L_11:
        /*0018*/ 	.byte	0x04, 0x17
        /*001a*/ 	.short	(.L_13 - .L_12)
.L_12:
        /*001c*/ 	.word	0x00000000
        /*0020*/ 	.short	0x0008
        /*0022*/ 	.short	0x0040
        /*0024*/ 	.byte	0x00, 0xf4, 0x21, 0x00


	//----- nvinfo : EIATTR_KPARAM_INFO
	.align		4
.L_13:
        /*0028*/ 	.byte	0x04, 0x17
        /*002a*/ 	.short	(.L_15 - .L_14)
.L_14:
        /*002c*/ 	.word	0x00000000
        /*0030*/ 	.short	0x0007
        /*0032*/ 	.short	0x0038
        /*0034*/ 	.byte	0x00, 0xf4, 0x21, 0x00


	//----- nvinfo : EIATTR_KPARAM_INFO
	.align		4
.L_15:
        /*0038*/ 	.byte	0x04, 0x17
        /*003a*/ 	.short	(.L_17 - .L_16)
.L_16:
        /*003c*/ 	.word	0x00000000
        /*0040*/ 	.short	0x0006
        /*0042*/ 	.short	0x0030
        /*0044*/ 	.byte	0x00, 0xf4, 0x21, 0x00


	//----- nvinfo : EIATTR_KPARAM_INFO
	.align		4
.L_17:
        /*0048*/ 	.byte	0x04, 0x17
        /*004a*/ 	.short	(.L_19 - .L_18)
.L_18:
        /*004c*/ 	.word	0x00000000
        /*0050*/ 	.short	0x0005
        /*0052*/ 	.short	0x0028
        /*0054*/ 	.byte	0x00, 0xf4, 0x21, 0x00


	//----- nvinfo : EIATTR_KPARAM_INFO
	.align		4
.L_19:
        /*0058*/ 	.byte	0x04, 0x17
        /*005a*/ 	.short	(.L_21 - .L_20)
.L_20:
        /*005c*/ 	.word	0x00000000
        /*0060*/ 	.short	0x0004
        /*0062*/ 	.short	0x0020
        /*0064*/ 	.byte	0x00, 0xf4, 0x21, 0x00


	//----- nvinfo : EIATTR_KPARAM_INFO
	.align		4
.L_21:
        /*0068*/ 	.byte	0x04, 0x17
        /*006a*/ 	.short	(.L_23 - .L_22)
.L_22:
        /*006c*/ 	.word	0x00000000
        /*0070*/ 	.short	0x0003
        /*0072*/ 	.short	0x0018
        /*0074*/ 	.byte	0x00, 0xf4, 0x21, 0x00


	//----- nvinfo : EIATTR_KPARAM_INFO
	.align		4
.L_23:
        /*0078*/ 	.byte	0x04, 0x17
        /*007a*/ 	.short	(.L_25 - .L_24)
.L_24:
        /*007c*/ 	.word	0x00000000
        /*0080*/ 	.short	0x0002
        /*0082*/ 	.short	0x0010
        /*0084*/ 	.byte	0x00, 0xf4, 0x21, 0x00


	//----- nvinfo : EIATTR_KPARAM_INFO
	.align		4
.L_25:
        /*0088*/ 	.byte	0x04, 0x17
        /*008a*/ 	.short	(.L_27 - .L_26)
.L_26:
        /*008c*/ 	.word	0x00000000
        /*0090*/ 	.short	0x0001
        /*0092*/ 	.short	0x0008
        /*0094*/ 	.byte	0x00, 0xf4, 0x21, 0x00


	//----- nvinfo : EIATTR_KPARAM_INFO
	.align		4
.L_27:
        /*0098*/ 	.byte	0x04, 0x17
        /*009a*/ 	.short	(.L_29 - .L_28)
.L_28:
        /*009c*/ 	.word	0x00000000
        /*00a0*/ 	.short	0x0000
        /*00a2*/ 	.short	0x0000
        /*00a4*/ 	.byte	0x00, 0xf4, 0x21, 0x00


	//----- nvinfo : EIATTR_SPARSE_MMA_MASK
	.align		4
.L_29:
        /*00a8*/ 	.byte	0x03, 0x50
        /*00aa*/ 	.short	0x0000


	//----- nvinfo : EIATTR_MAXREG_COUNT
	.align		4
        /*00ac*/ 	.byte	0x03, 0x1b
        /*00ae*/ 	.short	0x00ff


	//----- nvinfo : EIATTR_EXIT_INSTR_OFFSETS
	.align		4
        /*00b0*/ 	.byte	0x04, 0x1c
        /*00b2*/ 	.short	(.L_31 - .L_30)


	//   ....[0]....
.L_30:
        /*00b4*/ 	.word	0x000006f0


	//   ....[1]....
        /*00b8*/ 	.word	0x00000710


	//----- nvinfo : EIATTR_REQNTID
	.align		4
.L_31:
        /*00bc*/ 	.byte	0x04, 0x10
        /*00be*/ 	.short	(.L_33 - .L_32)
.L_32:
        /*00c0*/ 	.word	0x00000080
        /*00c4*/ 	.word	0x00000001
        /*00c8*/ 	.word	0x00000001


	//----- nvinfo : EIATTR_CBANK_PARAM_SIZE
	.align		4
.L_33:
        /*00cc*/ 	.byte	0x03, 0x19
        /*00ce*/ 	.short	0x004c


	//----- nvinfo : EIATTR_PARAM_CBANK
	.align		4
        /*00d0*/ 	.byte	0x04, 0x0a
        /*00d2*/ 	.short	(.L_35 - .L_34)
	.align		4
.L_34:
        /*00d4*/ 	.word	index@(.nv.constant0.triton_poi_fused_cat_69)
        /*00d8*/ 	.short	0x0210
        /*00da*/ 	.short	0x004c


	//----- nvinfo : EIATTR_SW_WAR
	.align		4
.L_35:
        /*00dc*/ 	.byte	0x04, 0x36
        /*00de*/ 	.short	(.L_37 - .L_36)
.L_36:
        /*00e0*/ 	.word	0x00000008
.L_37:


//--------------------- .nv.callgraph             --------------------------
	.section	.nv.callgraph,"",@"SHT_CUDA_CALLGRAPH"
	.align	4
	.sectionentsize	8
	.align		4
        /*0000*/ 	.word	0x00000000
	.align		4
        /*0004*/ 	.word	0xffffffff
	.align		4
        /*0008*/ 	.word	0x00000000
	.align		4
        /*000c*/ 	.word	0xfffffffe
	.align		4
        /*0010*/ 	.word	0x00000000
	.align		4
        /*0014*/ 	.word	0xfffffffd
	.align		4
        /*0018*/ 	.word	0x00000000
	.align		4
        /*001c*/ 	.word	0xfffffffc


//--------------------- .text.triton_poi_fused_cat_69 --------------------------
	.section	.text.triton_poi_fused_cat_69,"ax",@progbits
	.align	128
        .global         triton_poi_fused_cat_69
        .type           triton_poi_fused_cat_69,@function
        .size           triton_poi_fused_cat_69,(.L_x_1 - triton_poi_fused_cat_69)
        .other          triton_poi_fused_cat_69,@"STO_CUDA_ENTRY STV_DEFAULT"
triton_poi_fused_cat_69:
.text.triton_poi_fused_cat_69:
[----:B------:R-:W0:Y:S01]  /*0000*/  LDC R1, c[0x0][0x28] ;  /* 0x00000a00ff017b82 */ /* 0x000e220000000800 */
[----:B------:R-:W1:Y:S01]  /*0010*/  S2R R0, SR_TID.X ;  /* 0x0000000000007919 */ /* 0x000e620000002100 */
[----:B------:R-:W-:Y:S01]  /*0020*/  ULDC.64 UR4, c[0x0][0x220] ;  /* 0x0000880000047ab9 */ /* 0x000fe20000000a00 */
[----:B------:R-:W-:Y:S02]  /*0030*/  CS2R R22, SRZ ;  /* 0x0000000000167805 */ /* 0x000fe4000001ff00 */
[----:B------:R-:W-:Y:S01]  /*0040*/  CS2R R10, SRZ ;  /* 0x00000000000a7805 */ /* 0x000fe2000001ff00 */
[----:B------:R-:W2:Y:S02]  /*0050*/  S2R R21, SR_CTAID.X ;  /* 0x0000000000157919 */ /* 0x000ea40000002500 */
[----:B------:R-:W3:Y:S01]  /*0060*/  LDC.64 R28, c[0x0][0x210] ;  /* 0x00008400ff1c7b82 */ /* 0x000ee20000000a00 */
[----:B------:R-:W-:Y:S01]  /*0070*/  ULDC.64 UR6, c[0x0][0x230] ;  /* 0x00008c0000067ab9 */ /* 0x000fe20000000a00 */
[----:B------:R-:W-:-:S06]  /*0080*/  ULDC.64 UR8, c[0x0][0x240] ;  /* 0x0000900000087ab9 */ /* 0x000fcc0000000a00 */
[----:B------:R-:W4:Y:S08]  /*0090*/  LDC.64 R18, c[0x0][0x238] ;  /* 0x00008e00ff127b82 */ /* 0x000f300000000a00 */
[----:B------:R-:W5:Y:S08]  /*00a0*/  LDC.64 R16, c[0x0][0x218] ;  /* 0x00008600ff107b82 */ /* 0x000f700000000a00 */
[----:B------:R-:W3:Y:S01]  /*00b0*/  LDC.64 R8, c[0x0][0x248] ;  /* 0x00009200ff087b82 */ /* 0x000ee20000000a00 */
[----:B-1----:R-:W-:-:S05]  /*00c0*/  IMAD.SHL.U32 R0, R0, 0x2, RZ ;  /* 0x0000000200007824 */ /* 0x002fca00078e00ff */
[----:B------:R-:W-:-:S05]  /*00d0*/  LOP3.LUT R0, R0, 0xfe, RZ, 0xc0, !PT ;  /* 0x000000fe00007812 */ /* 0x000fca00078ec0ff */
[----:B--2---:R-:W-:-:S04]  /*00e0*/  IMAD R21, R21, 0x100, R0 ;  /* 0x0000010015157824 */ /* 0x004fc800078e0200 */
[----:B------:R-:W-:-:S05]  /*00f0*/  IMAD.HI R0, R21, 0x4ec4ec4f, RZ ;  /* 0x4ec4ec4f15007827 */ /* 0x000fca00078e02ff */
[----:B------:R-:W-:-:S04]  /*0100*/  SHF.R.U32.HI R3, RZ, 0x1f, R0 ;  /* 0x0000001fff037819 */ /* 0x000fc80000011600 */
[----:B------:R-:W-:Y:S02]  /*0110*/  LEA.HI.SX32 R0, R0, R3, 0x18 ;  /* 0x0000000300007211 */ /* 0x000fe400078fc2ff */
[----:B------:R-:W1:Y:S03]  /*0120*/  LDC.64 R2, c[0x0][0x228] ;  /* 0x00008a00ff027b82 */ /* 0x000e660000000a00 */
[C---:B------:R-:W-:Y:S02]  /*0130*/  IMAD R27, R0.reuse, -0x340, R21 ;  /* 0xfffffcc0001b7824 */ /* 0x040fe400078e0215 */
[----:B------:R-:W-:Y:S02]  /*0140*/  IMAD R4, R0, 0x140, RZ ;  /* 0x0000014000047824 */ /* 0x000fe400078e02ff */
[----:B------:R-:W-:Y:S01]  /*0150*/  VIADD R5, R27, 0xffffff00 ;  /* 0xffffff001b057836 */ /* 0x000fe20000000000 */
[----:B------:R-:W-:-:S04]  /*0160*/  SHF.R.S32.HI R7, RZ, 0x1f, R27 ;  /* 0x0000001fff077819 */ /* 0x000fc8000001141b */
[----:B------:R-:W-:Y:S02]  /*0170*/  ISETP.GE.U32.AND P0, PT, R5, 0x140, PT ;  /* 0x000001400500780c */ /* 0x000fe40003f06070 */
[----:B------:R-:W-:Y:S02]  /*0180*/  IADD3 R5, P1, R27, R4, RZ ;  /* 0x000000041b057210 */ /* 0x000fe40007f3e0ff */
[----:B------:R-:W-:Y:S02]  /*0190*/  ISETP.LT.AND P3, PT, R21, 0x3400, !P0 ;  /* 0x000034001500780c */ /* 0x000fe40004761270 */
[----:B------:R-:W-:Y:S02]  /*01a0*/  LEA.HI.X.SX32 R6, R4, R7, 0x1, P1 ;  /* 0x0000000704067211 */ /* 0x000fe400008f0eff */
[----:B------:R-:W-:-:S04]  /*01b0*/  LEA R4, P1, R5, UR4, 0x2 ;  /* 0x0000000405047c11 */ /* 0x000fc8000f8210ff */
[----:B------:R-:W-:Y:S01]  /*01c0*/  LEA.HI.X R5, R5, UR5, R6, 0x2, P1 ;  /* 0x0000000505057c11 */ /* 0x000fe200088f1406 */
[----:B-1----:R-:W-:Y:S01]  /*01d0*/  IMAD.WIDE R2, R27, 0x4, R2 ;  /* 0x000000041b027825 */ /* 0x002fe200078e0202 */
[----:B------:R-:W-:-:S03]  /*01e0*/  ULDC.64 UR4, c[0x0][0x208] ;  /* 0x0000820000047ab9 */ /* 0x000fc60000000a00 */
[----:B------:R-:W2:Y:S04]  /*01f0*/  @P3 LDG.E.EL.64 R22, desc[UR4][R4.64+-0x400] ;  /* 0xfffc000404163981 */ /* 0x000ea8000c2e1b00 */
[----:B------:R1:W2:Y:S01]  /*0200*/  @P3 LDG.E.EL.64 R10, desc[UR4][R2.64+-0x400] ;  /* 0xfffc0004020a3981 */ /* 0x0002a2000c2e1b00 */
[----:B------:R-:W-:-:S05]  /*0210*/  IMAD.SHL.U32 R6, R0, 0x80, RZ ;  /* 0x0000008000067824 */ /* 0x000fca00078e00ff */
[----:B------:R-:W-:Y:S01]  /*0220*/  IADD3 R12, P1, R27, R6, RZ ;  /* 0x000000061b0c7210 */ /* 0x000fe20007f3e0ff */
[----:B01----:R-:W-:-:S03]  /*0230*/  IMAD R3, R0, 0x100, R27 ;  /* 0x0000010000037824 */ /* 0x003fc600078e021b */
[----:B------:R-:W-:Y:S01]  /*0240*/  LEA.HI.X.SX32 R7, R6, R7, 0x1, P1 ;  /* 0x0000000706077211 */ /* 0x000fe200008f0eff */
[C---:B------:R-:W-:Y:S01]  /*0250*/  IMAD.SHL.U32 R4, R12.reuse, 0x4, RZ ;  /* 0x000000040c047824 */ /* 0x040fe200078e00ff */
[C---:B------:R-:W-:Y:S01]  /*0260*/  ISETP.GE.AND P1, PT, R27.reuse, 0x100, PT ;  /* 0x000001001b00780c */ /* 0x040fe20003f26270 */
[----:B------:R-:W-:Y:S01]  /*0270*/  VIADD R0, R27, 0xfffffdc0 ;  /* 0xfffffdc01b007836 */ /* 0x000fe20000000000 */
[----:B------:R-:W-:Y:S01]  /*0280*/  SHF.L.U64.HI R2, R12, 0x2, R7 ;  /* 0x000000020c027819 */ /* 0x000fe20000010207 */
[----:B---3--:R-:W-:Y:S01]  /*0290*/  IMAD.WIDE R28, R3, 0x4, R28 ;  /* 0x00000004031c7825 */ /* 0x008fe200078e021c */
[----:B------:R-:W-:Y:S02]  /*02a0*/  IADD3 R6, P4, R4, UR6, RZ ;  /* 0x0000000604067c10 */ /* 0x000fe4000ff9e0ff */
[----:B------:R-:W-:Y:S02]  /*02b0*/  ISETP.GE.U32.AND P2, PT, R0, 0x80, PT ;  /* 0x000000800000780c */ /* 0x000fe40003f46070 */
[----:B------:R-:W-:-:S02]  /*02c0*/  IADD3.X R7, R2, UR7, RZ, P4, !PT ;  /* 0x0000000702077c10 */ /* 0x000fc4000a7fe4ff */
[C---:B------:R-:W-:Y:S02]  /*02d0*/  ISETP.LT.AND P6, PT, R21.reuse, 0x3400, !P1 ;  /* 0x000034001500780c */ /* 0x040fe40004fc1270 */
[----:B------:R-:W-:Y:S02]  /*02e0*/  ISETP.LT.AND P4, PT, R21, 0x3400, !P2 ;  /* 0x000034001500780c */ /* 0x000fe40005781270 */
[----:B------:R-:W-:Y:S02]  /*02f0*/  IADD3 R4, P5, R4, UR8, RZ ;  /* 0x0000000804047c10 */ /* 0x000fe4000ffbe0ff */
[----:B------:R-:W-:Y:S02]  /*0300*/  CS2R R12, SRZ ;  /* 0x00000000000c7805 */ /* 0x000fe4000001ff00 */
[----:B------:R-:W-:Y:S02]  /*0310*/  CS2R R14, SRZ ;  /* 0x00000000000e7805 */ /* 0x000fe4000001ff00 */
[----:B------:R-:W-:-:S02]  /*0320*/  IADD3.X R5, R2, UR9, RZ, P5, !PT ;  /* 0x0000000902057c10 */ /* 0x000fc4000affe4ff */
[----:B------:R-:W-:Y:S01]  /*0330*/  CS2R R2, SRZ ;  /* 0x0000000000027805 */ /* 0x000fe2000001ff00 */
[----:B----4-:R-:W-:-:S04]  /*0340*/  IMAD.WIDE R18, R27, 0x4, R18 ;  /* 0x000000041b127825 */ /* 0x010fc800078e0212 */
[C---:B-----5:R-:W-:Y:S01]  /*0350*/  IMAD.WIDE R16, R27.reuse, 0x4, R16 ;  /* 0x000000041b107825 */ /* 0x060fe200078e0210 */
[----:B------:R0:W3:Y:S03]  /*0360*/  @P6 LDG.E.EL.64 R2, desc[UR4][R28.64] ;  /* 0x000000041c026981 */ /* 0x0000e6000c2e1b00 */
[----:B------:R-:W-:Y:S01]  /*0370*/  IMAD.WIDE R8, R27, 0x4, R8 ;  /* 0x000000041b087825 */ /* 0x000fe200078e0208 */
[----:B------:R-:W4:Y:S04]  /*0380*/  @P4 LDG.E.EL.64 R12, desc[UR4][R18.64+-0x900] ;  /* 0xfff70004120c4981 */ /* 0x000f28000c2e1b00 */
[----:B------:R-:W5:Y:S01]  /*0390*/  @P4 LDG.E.EL.64 R14, desc[UR4][R6.64+-0x900] ;  /* 0xfff70004060e4981 */ /* 0x000f62000c2e1b00 */
[----:B0-----:R-:W-:-:S02]  /*03a0*/  CS2R R28, SRZ ;  /* 0x00000000001c7805 */ /* 0x001fc4000001ff00 */
[----:B--2---:R-:W-:Y:S02]  /*03b0*/  SEL R25, R22, RZ, P3 ;  /* 0x000000ff16197207 */ /* 0x004fe40001800000 */
[----:B------:R-:W-:Y:S02]  /*03c0*/  SEL R23, R23, RZ, P3 ;  /* 0x000000ff17177207 */ /* 0x000fe40001800000 */
[----:B------:R-:W-:Y:S02]  /*03d0*/  SEL R0, R10, RZ, P3 ;  /* 0x000000ff0a007207 */ /* 0x000fe40001800000 */
[----:B------:R-:W-:Y:S02]  /*03e0*/  SEL R20, R11, RZ, P3 ;  /* 0x000000ff0b147207 */ /* 0x000fe40001800000 */
[----:B------:R-:W-:-:S04]  /*03f0*/  ISETP.GT.AND P3, PT, R27, 0x2bf, PT ;  /* 0x000002bf1b00780c */ /* 0x000fc80003f64270 */
[----:B------:R-:W-:Y:S02]  /*0400*/  ISETP.LT.AND P5, PT, R21, 0x3400, P3 ;  /* 0x000034001500780c */ /* 0x000fe40001fa1270 */
[----:B------:R-:W-:Y:S02]  /*0410*/  CS2R R10, SRZ ;  /* 0x00000000000a7805 */ /* 0x000fe4000001ff00 */
[----:B------:R-:W-:-:S04]  /*0420*/  CS2R R26, SRZ ;  /* 0x00000000001a7805 */ /* 0x000fc8000001ff00 */
[----:B------:R-:W2:Y:S05]  /*0430*/  @P6 LDG.E.EL.64 R10, desc[UR4][R16.64] ;  /* 0x00000004100a6981 */ /* 0x000eaa000c2e1b00 */
[----:B------:R0:W2:Y:S04]  /*0440*/  @P5 LDG.E.EL.64 R26, desc[UR4][R4.64+-0xb00] ;  /* 0xfff50004041a5981 */ /* 0x0000a8000c2e1b00 */
[----:B------:R1:W2:Y:S01]  /*0450*/  @P5 LDG.E.EL.64 R28, desc[UR4][R8.64+-0xb00] ;  /* 0xfff50004081c5981 */ /* 0x0002a2000c2e1b00 */
[----:B0-----:R-:W0:Y:S01]  /*0460*/  LDC.64 R4, c[0x0][0x250] ;  /* 0x00009400ff047b82 */ /* 0x001e220000000a00 */
[----:B---3--:R-:W-:-:S02]  /*0470*/  SEL R22, R2, RZ, P6 ;  /* 0x000000ff02167207 */ /* 0x008fc40003000000 */
[----:B----4-:R-:W-:Y:S02]  /*0480*/  SEL R12, R12, RZ, P4 ;  /* 0x000000ff0c0c7207 */ /* 0x010fe40002000000 */
[----:B-----5:R-:W-:Y:S02]  /*0490*/  SEL R14, R14, RZ, P4 ;  /* 0x000000ff0e0e7207 */ /* 0x020fe40002000000 */
[----:B------:R-:W-:-:S03]  /*04a0*/  SEL R6, R3, RZ, P6 ;  /* 0x000000ff03067207 */ /* 0x000fc60003000000 */
[----:B------:R-:W-:Y:S01]  /*04b0*/  FADD R2, R14, R12 ;  /* 0x0000000c0e027221 */ /* 0x000fe20000000000 */
[----:B------:R-:W-:Y:S01]  /*04c0*/  SEL R15, R15, RZ, P4 ;  /* 0x000000ff0f0f7207 */ /* 0x000fe20002000000 */
[----:B0-----:R-:W-:Y:S01]  /*04d0*/  IMAD.WIDE R4, R21, 0x4, R4 ;  /* 0x0000000415047825 */ /* 0x001fe200078e0204 */
[----:B--2---:R-:W-:Y:S02]  /*04e0*/  SEL R7, R10, RZ, P6 ;  /* 0x000000ff0a077207 */ /* 0x004fe40003000000 */
[----:B------:R-:W-:Y:S02]  /*04f0*/  SEL R11, R11, RZ, P6 ;  /* 0x000000ff0b0b7207 */ /* 0x000fe40003000000 */
[----:B------:R-:W-:Y:S02]  /*0500*/  FSETP.GEU.AND P6, PT, R14, -R12, PT ;  /* 0x8000000c0e00720b */ /* 0x000fe40003fce000 */
[----:B-1----:R-:W-:Y:S02]  /*0510*/  SEL R9, R26, RZ, P5 ;  /* 0x000000ff1a097207 */ /* 0x002fe40002800000 */
[----:B------:R-:W-:-:S02]  /*0520*/  SEL R8, R27, RZ, P5 ;  /* 0x000000ff1b087207 */ /* 0x000fc40002800000 */
[----:B------:R-:W-:Y:S02]  /*0530*/  SEL R28, R28, RZ, P5 ;  /* 0x000000ff1c1c7207 */ /* 0x000fe40002800000 */
[----:B------:R-:W-:Y:S02]  /*0540*/  SEL R29, R29, RZ, P5 ;  /* 0x000000ff1d1d7207 */ /* 0x000fe40002800000 */
[----:B------:R-:W-:Y:S02]  /*0550*/  SEL R10, R13, RZ, P4 ;  /* 0x000000ff0d0a7207 */ /* 0x000fe40002000000 */
[----:B------:R-:W-:Y:S02]  /*0560*/  FSEL R2, R2, RZ, P6 ;  /* 0x000000ff02027208 */ /* 0x000fe40003000000 */
[C---:B------:R-:W-:Y:S01]  /*0570*/  FSETP.GEU.AND P5, PT, R8.reuse, -R29, PT ;  /* 0x8000001d0800720b */ /* 0x040fe20003fae000 */
[----:B------:R-:W-:Y:S01]  /*0580*/  FADD R29, R8, R29 ;  /* 0x0000001d081d7221 */ /* 0x000fe20000000000 */
[C---:B------:R-:W-:Y:S01]  /*0590*/  FSETP.GEU.AND P6, PT, R9.reuse, -R28, PT ;  /* 0x8000001c0900720b */ /* 0x040fe20003fce000 */
[----:B------:R-:W-:Y:S01]  /*05a0*/  FADD R28, R9, R28 ;  /* 0x0000001c091c7221 */ /* 0x000fe20000000000 */
[C---:B------:R-:W-:Y:S01]  /*05b0*/  FADD R3, R15.reuse, R10 ;  /* 0x0000000a0f037221 */ /* 0x040fe20000000000 */
[----:B------:R-:W-:-:S02]  /*05c0*/  FSETP.GEU.AND P4, PT, R15, -R10, PT ;  /* 0x8000000a0f00720b */ /* 0x000fc40003f8e000 */
[----:B------:R-:W-:Y:S02]  /*05d0*/  FSEL R29, R29, RZ, P5 ;  /* 0x000000ff1d1d7208 */ /* 0x000fe40002800000 */
[----:B------:R-:W-:Y:S02]  /*05e0*/  FSEL R28, R28, RZ, P6 ;  /* 0x000000ff1c1c7208 */ /* 0x000fe40003000000 */
[----:B------:R-:W-:Y:S02]  /*05f0*/  FSEL R3, R3, RZ, P4 ;  /* 0x000000ff03037208 */ /* 0x000fe40002000000 */
[----:B------:R-:W-:Y:S02]  /*0600*/  @P2 FSEL R2, R28, RZ, P3 ;  /* 0x000000ff1c022208 */ /* 0x000fe40001800000 */
[----:B------:R-:W-:Y:S02]  /*0610*/  @P2 FSEL R3, R29, RZ, P3 ;  /* 0x000000ff1d032208 */ /* 0x000fe40001800000 */
[----:B------:R-:W-:-:S02]  /*0620*/  ISETP.GE.AND P3, PT, R21, 0x3400, PT ;  /* 0x000034001500780c */ /* 0x000fc40003f66270 */
[C---:B------:R-:W-:Y:S01]  /*0630*/  FSETP.GEU.AND P4, PT, R25.reuse, -R0, PT ;  /* 0x800000001900720b */ /* 0x040fe20003f8e000 */
[----:B------:R-:W-:Y:S01]  /*0640*/  FADD R0, R25, R0 ;  /* 0x0000000019007221 */ /* 0x000fe20000000000 */
[C---:B------:R-:W-:Y:S01]  /*0650*/  FSETP.GEU.AND P5, PT, R23.reuse, -R20, PT ;  /* 0x800000141700720b */ /* 0x040fe20003fae000 */
[----:B------:R-:W-:Y:S01]  /*0660*/  FADD R20, R23, R20 ;  /* 0x0000001417147221 */ /* 0x000fe20000000000 */
[C---:B------:R-:W-:Y:S01]  /*0670*/  FSETP.GEU.AND P6, PT, R22.reuse, -R7, PT ;  /* 0x800000071600720b */ /* 0x040fe20003fce000 */
[----:B------:R-:W-:Y:S01]  /*0680*/  FADD R7, R22, R7 ;  /* 0x0000000716077221 */ /* 0x000fe20000000000 */
[C---:B------:R-:W-:Y:S01]  /*0690*/  FSETP.GEU.AND P2, PT, R6.reuse, -R11, PT ;  /* 0x8000000b0600720b */ /* 0x040fe20003f4e000 */
[----:B------:R-:W-:Y:S01]  /*06a0*/  FADD R6, R6, R11 ;  /* 0x0000000b06067221 */ /* 0x000fe20000000000 */
[----:B------:R-:W-:Y:S02]  /*06b0*/  @!P0 FSEL R2, R0, RZ, P4 ;  /* 0x000000ff00028208 */ /* 0x000fe40002000000 */
[----:B------:R-:W-:-:S02]  /*06c0*/  @!P0 FSEL R3, R20, RZ, P5 ;  /* 0x000000ff14038208 */ /* 0x000fc40002800000 */
[----:B------:R-:W-:Y:S02]  /*06d0*/  @!P1 FSEL R2, R7, RZ, P6 ;  /* 0x000000ff07029208 */ /* 0x000fe40003000000 */
[----:B------:R-:W-:Y:S01]  /*06e0*/  @!P1 FSEL R3, R6, RZ, P2 ;  /* 0x000000ff06039208 */ /* 0x000fe20001000000 */
[----:B------:R-:W-:Y:S06]  /*06f0*/  @P3 EXIT ;  /* 0x000000000000394d */ /* 0x000fec0003800000 */
[----:B------:R-:W-:Y:S01]  /*0700*/  STG.E.64 desc[UR4][R4.64], R2 ;  /* 0x0000000204007986 */ /* 0x000fe2000c101b04 */
[----:B------:R-:W-:Y:S05]  /*0710*/  EXIT ;  /* 0x000000000000794d */ /* 0x000fea0003800000 */
.L_x_0:
[----:B------:R-:W-:-:S00]  /*0720*/  BRA `(.L_x_0) ;  /* 0xfffffffc00fc7947 */ /* 0x000fc0000383ffff */
[----:B------:R-:W-:-:S00]  /*0730*/  NOP ;  /* 0x0000000000007918 */ /* 0x000fc00000000000 */
        /* <DEDUP_REMOVED lines=12> */
.L_x_1:


//--------------------- .nv.constant0.triton_poi_fused_cat_69 --------------------------
	.section	.nv.constant0.triton_poi_fused_cat_69,"a",@progbits
	.sectionflags	@""
	.align	4
.nv.constant0.triton_poi_fused_cat_69:
	.zero		604
